//
// Generated by NVIDIA NVVM Compiler
//
// Compiler Build ID: CL-36424714
// Cuda compilation tools, release 13.0, V13.0.88
// Based on NVVM 20.0.0
//

.version 9.0
.target sm_100
.address_size 64

	// .globl	_Z6kernelPx
.func  (.param .b64 func_retval0) __internal_accurate_pow
(
	.param .b64 __internal_accurate_pow_param_0
)
;

.visible .entry _Z6kernelPx(
	.param .u64 .ptr .align 1 _Z6kernelPx_param_0
)
{
	.reg .pred 	%p<5>;
	.reg .b32 	%r<10>;
	.reg .b64 	%rd<9>;
	.reg .b64 	%fd<9>;

	ld.param.u64 	%rd1, [_Z6kernelPx_param_0];
	mov.u32 	%r2, %ctaid.x;
	mov.u32 	%r3, %ntid.x;
	mov.u32 	%r4, %tid.x;
	mad.lo.s32 	%r1, %r2, %r3, %r4;
	setp.gt.s32 	%p1, %r1, 49999;
	@%p1 bra 	$L__BB0_2;
	cvta.to.global.u64 	%rd2, %rd1;
	cvt.rn.f64.s32 	%fd1, %r1;
	mov.f64 	%fd2, 0d4000000000000000;
	{
	.reg .b32 %temp; 
	mov.b64 	{%temp, %r5}, %fd2;
	}
	{
	.reg .b32 %temp; 
	mov.b64 	{%temp, %r6}, %fd1;
	}
	shr.u32 	%r7, %r6, 20;
	and.b32  	%r8, %r7, 2047;
	add.s32 	%r9, %r8, -1012;
	mov.b64 	%rd3, %fd1;
	shl.b64 	%rd4, %rd3, %r9;
	setp.eq.s64 	%p2, %rd4, -9223372036854775808;
	{ // callseq 0, 0
	.param .b64 param0;
	st.param.f64 	[param0], %fd1;
	.param .b64 retval0;
	call.uni (retval0), 
	__internal_accurate_pow, 
	(
	param0
	);
	ld.param.f64 	%fd3, [retval0];
	} // callseq 0
	setp.lt.s32 	%p3, %r5, 0;
	neg.f64 	%fd5, %fd3;
	selp.f64 	%fd6, %fd5, %fd3, %p2;
	selp.f64 	%fd7, %fd6, %fd3, %p3;
	setp.eq.s32 	%p4, %r1, 0;
	selp.f64 	%fd8, 0d3FF0000000000000, %fd7, %p4;
	cvt.rzi.s64.f64 	%rd6, %fd8;
	mul.wide.s32 	%rd7, %r1, 8;
	add.s64 	%rd8, %rd2, %rd7;
	st.global.u64 	[%rd8], %rd6;
$L__BB0_2:
	ret;

}
.func  (.param .b64 func_retval0) __internal_accurate_pow(
	.param .b64 __internal_accurate_pow_param_0
)
{
	.reg .pred 	%p<8>;
	.reg .b32 	%r<46>;
	.reg .b32 	%f<3>;
	.reg .b64 	%fd<109>;

	ld.param.f64 	%fd10, [__internal_accurate_pow_param_0];
	mov.f64 	%fd11, 0d4000000000000000;
	{
	.reg .b32 %temp; 
	mov.b64 	{%temp, %r8}, %fd11;
	}
	{
	.reg .b32 %temp; 
	mov.b64 	{%r9, %temp}, %fd11;
	}
	shr.u32 	%r10, %r8, 20;
	setp.lt.u32 	%p1, %r8, 1048576;
	mov.f64 	%fd12, 0d4360000000000000;
	{
	.reg .b32 %temp; 
	mov.b64 	{%temp, %r11}, %fd12;
	}
	{
	.reg .b32 %temp; 
	mov.b64 	{%r12, %temp}, %fd12;
	}
	shr.u32 	%r13, %r11, 20;
	add.s32 	%r14, %r13, -54;
	selp.b32 	%r15, %r12, %r9, %p1;
	selp.b32 	%r16, %r11, %r8, %p1;
	selp.b32 	%r1, %r14, %r10, %p1;
	add.s32 	%r45, %r1, -1023;
	and.b32  	%r17, %r16, -2146435073;
	or.b32  	%r18, %r17, 1072693248;
	mov.b64 	%fd107, {%r15, %r18};
	setp.lt.u32 	%p2, %r18, 1073127583;
	@%p2 bra 	$L__BB1_2;
	{
	.reg .b32 %temp; 
	mov.b64 	{%r19, %temp}, %fd107;
	}
	{
	.reg .b32 %temp; 
	mov.b64 	{%temp, %r20}, %fd107;
	}
	add.s32 	%r21, %r20, -1048576;
	mov.b64 	%fd107, {%r19, %r21};
	add.s32 	%r45, %r1, -1022;
$L__BB1_2:
	add.f64 	%fd13, %fd107, 0dBFF0000000000000;
	add.f64 	%fd14, %fd107, 0d3FF0000000000000;
	rcp.approx.ftz.f64 	%fd15, %fd14;
	neg.f64 	%fd16, %fd14;
	fma.rn.f64 	%fd17, %fd16, %fd15, 0d3FF0000000000000;
	fma.rn.f64 	%fd18, %fd17, %fd17, %fd17;
	fma.rn.f64 	%fd19, %fd18, %fd15, %fd15;
	mul.f64 	%fd20, %fd13, %fd19;
	fma.rn.f64 	%fd21, %fd13, %fd19, %fd20;
	mul.f64 	%fd22, %fd21, %fd21;
	fma.rn.f64 	%fd23, %fd22, 0d3EB0F5FF7D2CAFE2, 0d3ED0F5D241AD3B5A;
	fma.rn.f64 	%fd24, %fd23, %fd22, 0d3EF3B20A75488A3F;
	fma.rn.f64 	%fd25, %fd24, %fd22, 0d3F1745CDE4FAECD5;
	fma.rn.f64 	%fd26, %fd25, %fd22, 0d3F3C71C7258A578B;
	fma.rn.f64 	%fd27, %fd26, %fd22, 0d3F6249249242B910;
	fma.rn.f64 	%fd28, %fd27, %fd22, 0d3F89999999999DFB;
	sub.f64 	%fd29, %fd13, %fd21;
	add.f64 	%fd30, %fd29, %fd29;
	neg.f64 	%fd31, %fd21;
	fma.rn.f64 	%fd32, %fd31, %fd13, %fd30;
	mul.f64 	%fd33, %fd19, %fd32;
	fma.rn.f64 	%fd34, %fd22, %fd28, 0d3FB5555555555555;
	mov.f64 	%fd35, 0d3FB5555555555555;
	sub.f64 	%fd36, %fd35, %fd34;
	fma.rn.f64 	%fd37, %fd22, %fd28, %fd36;
	add.f64 	%fd38, %fd37, 0dBC46A4CB00B9E7B0;
	add.f64 	%fd39, %fd34, %fd38;
	sub.f64 	%fd40, %fd34, %fd39;
	add.f64 	%fd41, %fd38, %fd40;
	mul.rn.f64 	%fd42, %fd21, %fd21;
	neg.f64 	%fd43, %fd42;
	fma.rn.f64 	%fd44, %fd21, %fd21, %fd43;
	{
	.reg .b32 %temp; 
	mov.b64 	{%r22, %temp}, %fd33;
	}
	{
	.reg .b32 %temp; 
	mov.b64 	{%temp, %r23}, %fd33;
	}
	add.s32 	%r24, %r23, 1048576;
	mov.b64 	%fd45, {%r22, %r24};
	fma.rn.f64 	%fd46, %fd21, %fd45, %fd44;
	mul.rn.f64 	%fd47, %fd42, %fd21;
	neg.f64 	%fd48, %fd47;
	fma.rn.f64 	%fd49, %fd42, %fd21, %fd48;
	fma.rn.f64 	%fd50, %fd42, %fd33, %fd49;
	fma.rn.f64 	%fd51, %fd46, %fd21, %fd50;
	mul.rn.f64 	%fd52, %fd39, %fd47;
	neg.f64 	%fd53, %fd52;
	fma.rn.f64 	%fd54, %fd39, %fd47, %fd53;
	fma.rn.f64 	%fd55, %fd39, %fd51, %fd54;
	fma.rn.f64 	%fd56, %fd41, %fd47, %fd55;
	add.f64 	%fd57, %fd52, %fd56;
	sub.f64 	%fd58, %fd52, %fd57;
	add.f64 	%fd59, %fd56, %fd58;
	add.f64 	%fd60, %fd21, %fd57;
	sub.f64 	%fd61, %fd21, %fd60;
	add.f64 	%fd62, %fd57, %fd61;
	add.f64 	%fd63, %fd59, %fd62;
	add.f64 	%fd64, %fd33, %fd63;
	add.f64 	%fd65, %fd60, %fd64;
	sub.f64 	%fd66, %fd60, %fd65;
	add.f64 	%fd67, %fd64, %fd66;
	xor.b32  	%r25, %r45, -2147483648;
	mov.b32 	%r26, 1127219200;
	mov.b64 	%fd68, {%r25, %r26};
	mov.b32 	%r27, -2147483648;
	mov.b64 	%fd69, {%r27, %r26};
	sub.f64 	%fd70, %fd68, %fd69;
	fma.rn.f64 	%fd71, %fd70, 0d3FE62E42FEFA39EF, %fd65;
	fma.rn.f64 	%fd72, %fd70, 0dBFE62E42FEFA39EF, %fd71;
	sub.f64 	%fd73, %fd72, %fd65;
	sub.f64 	%fd74, %fd67, %fd73;
	fma.rn.f64 	%fd75, %fd70, 0d3C7ABC9E3B39803F, %fd74;
	add.f64 	%fd76, %fd71, %fd75;
	sub.f64 	%fd77, %fd71, %fd76;
	add.f64 	%fd78, %fd75, %fd77;
	{
	.reg .b32 %temp; 
	mov.b64 	{%temp, %r28}, %fd10;
	}
	{
	.reg .b32 %temp; 
	mov.b64 	{%r29, %temp}, %fd10;
	}
	shl.b32 	%r30, %r28, 1;
	setp.gt.u32 	%p3, %r30, -33554433;
	and.b32  	%r31, %r28, -15728641;
	selp.b32 	%r32, %r31, %r28, %p3;
	mov.b64 	%fd79, {%r29, %r32};
	mul.rn.f64 	%fd80, %fd76, %fd79;
	neg.f64 	%fd81, %fd80;
	fma.rn.f64 	%fd82, %fd76, %fd79, %fd81;
	fma.rn.f64 	%fd83, %fd78, %fd79, %fd82;
	add.f64 	%fd4, %fd80, %fd83;
	sub.f64 	%fd84, %fd80, %fd4;
	add.f64 	%fd5, %fd83, %fd84;
	fma.rn.f64 	%fd85, %fd4, 0d3FF71547652B82FE, 0d4338000000000000;
	{
	.reg .b32 %temp; 
	mov.b64 	{%r5, %temp}, %fd85;
	}
	mov.f64 	%fd86, 0dC338000000000000;
	add.rn.f64 	%fd87, %fd85, %fd86;
	fma.rn.f64 	%fd88, %fd87, 0dBFE62E42FEFA39EF, %fd4;
	fma.rn.f64 	%fd89, %fd87, 0dBC7ABC9E3B39803F, %fd88;
	fma.rn.f64 	%fd90, %fd89, 0d3E5ADE1569CE2BDF, 0d3E928AF3FCA213EA;
	fma.rn.f64 	%fd91, %fd90, %fd89, 0d3EC71DEE62401315;
	fma.rn.f64 	%fd92, %fd91, %fd89, 0d3EFA01997C89EB71;
	fma.rn.f64 	%fd93, %fd92, %fd89, 0d3F2A01A014761F65;
	fma.rn.f64 	%fd94, %fd93, %fd89, 0d3F56C16C1852B7AF;
	fma.rn.f64 	%fd95, %fd94, %fd89, 0d3F81111111122322;
	fma.rn.f64 	%fd96, %fd95, %fd89, 0d3FA55555555502A1;
	fma.rn.f64 	%fd97, %fd96, %fd89, 0d3FC5555555555511;
	fma.rn.f64 	%fd98, %fd97, %fd89, 0d3FE000000000000B;
	fma.rn.f64 	%fd99, %fd98, %fd89, 0d3FF0000000000000;
	fma.rn.f64 	%fd100, %fd99, %fd89, 0d3FF0000000000000;
	{
	.reg .b32 %temp; 
	mov.b64 	{%r6, %temp}, %fd100;
	}
	{
	.reg .b32 %temp; 
	mov.b64 	{%temp, %r7}, %fd100;
	}
	shl.b32 	%r33, %r5, 20;
	add.s32 	%r34, %r33, %r7;
	mov.b64 	%fd108, {%r6, %r34};
	{
	.reg .b32 %temp; 
	mov.b64 	{%temp, %r35}, %fd4;
	}
	mov.b32 	%f2, %r35;
	abs.f32 	%f1, %f2;
	setp.lt.f32 	%p4, %f1, 0f4086232B;
	@%p4 bra 	$L__BB1_5;
	setp.lt.f64 	%p5, %fd4, 0d0000000000000000;
	add.f64 	%fd101, %fd4, 0d7FF0000000000000;
	selp.f64 	%fd108, 0d0000000000000000, %fd101, %p5;
	setp.geu.f32 	%p6, %f1, 0f40874800;
	@%p6 bra 	$L__BB1_5;
	shr.u32 	%r36, %r5, 31;
	add.s32 	%r37, %r5, %r36;
	shr.s32 	%r38, %r37, 1;
	shl.b32 	%r39, %r38, 20;
	add.s32 	%r40, %r7, %r39;
	mov.b64 	%fd102, {%r6, %r40};
	sub.s32 	%r41, %r5, %r38;
	shl.b32 	%r42, %r41, 20;
	add.s32 	%r43, %r42, 1072693248;
	mov.b32 	%r44, 0;
	mov.b64 	%fd103, {%r44, %r43};
	mul.f64 	%fd108, %fd103, %fd102;
$L__BB1_5:
	abs.f64 	%fd104, %fd108;
	setp.eq.f64 	%p7, %fd104, 0d7FF0000000000000;
	fma.rn.f64 	%fd105, %fd108, %fd5, %fd108;
	selp.f64 	%fd106, %fd108, %fd105, %p7;
	st.param.f64 	[func_retval0], %fd106;
	ret;

}


// ===== COMPILED SASS (sm_100) =====

	.target	sm_100

	.elftype	@"ET_EXEC"


//--------------------- .note.nv.tkinfo           --------------------------
	.section	.note.nv.tkinfo,"",@"SHT_NOTE"
	.sectionflags	@"SHF_NOTE_NV_TKINFO"
	.tkinfo
        /*0018*/ 	.word	0x00000002
        /*0030*/ 	.string	""
        /*0030*/ 	.string	"ptxas"
        /*0030*/ 	.string	"Cuda compilation tools, release 13.0, V13.0.88"
        /*0030*/ 	.string	"Build cuda_13.0.r13.0/compiler.36424714_0"
        /*0030*/ 	.string	"-arch sm_100 -m 64 "



//--------------------- .note.nv.cuinfo           --------------------------
	.section	.note.nv.cuinfo,"",@"SHT_NOTE"
	.sectionflags	@"SHF_NOTE_NV_CUINFO"
        /*0018*/ 	.short	0x0002
        /*001a*/ 	.short	0x0064
        /*001c*/ 	.short	0x0082
	.zero		2


//--------------------- .nv.info                  --------------------------
	.section	.nv.info,"",@"SHT_CUDA_INFO"
	.align	4


	//----- nvinfo : EIATTR_REGCOUNT
	.align		4
        /*0000*/ 	.byte	0x04, 0x2f
        /*0002*/ 	.short	(.L_1 - .L_0)
	.align		4
.L_0:
        /*0004*/ 	.word	index@(_Z6kernelPx)
        /*0008*/ 	.word	0x0000001c


	//----- nvinfo : EIATTR_FRAME_SIZE
	.align		4
.L_1:
        /*000c*/ 	.byte	0x04, 0x11
        /*000e*/ 	.short	(.L_3 - .L_2)
	.align		4
.L_2:
        /*0010*/ 	.word	index@($_Z6kernelPx$__internal_accurate_pow)
        /*0014*/ 	.word	0x00000000


	//----- nvinfo : EIATTR_FRAME_SIZE
	.align		4
.L_3:
        /*0018*/ 	.byte	0x04, 0x11
        /*001a*/ 	.short	(.L_5 - .L_4)
	.align		4
.L_4:
        /*001c*/ 	.word	index@(_Z6kernelPx)
        /*0020*/ 	.word	0x00000000


	//----- nvinfo : EIATTR_MIN_STACK_SIZE
	.align		4
.L_5:
        /*0024*/ 	.byte	0x04, 0x12
        /*0026*/ 	.short	(.L_7 - .L_6)
	.align		4
.L_6:
        /*0028*/ 	.word	index@(_Z6kernelPx)
        /*002c*/ 	.word	0x00000000
.L_7:


//--------------------- .nv.compat                --------------------------
	.section	.nv.compat,"",@"SHT_CUDA_COMPAT_INFO"
	.align	4
        /*0000*/ 	.byte	0x02, 0x09, 0x00, 0x00, 0x02, 0x02, 0x01, 0x00, 0x02, 0x05, 0x05, 0x00, 0x03, 0x07, 0x01, 0x01
        /*0010*/ 	.byte	0x02, 0x03, 0x00, 0x00, 0x02, 0x06, 0x01, 0x00, 0x04, 0x0b, 0x08, 0x00, 0x01, 0x00, 0x00, 0x00
        /*0020*/ 	.byte	0x00, 0x00, 0x00, 0x00


//--------------------- .nv.info._Z6kernelPx      --------------------------
	.section	.nv.info._Z6kernelPx,"",@"SHT_CUDA_INFO"
	.sectionflags	@""
	.align	4


	//----- nvinfo : EIATTR_CUDA_API_VERSION
	.align		4
        /*0000*/ 	.byte	0x04, 0x37
        /*0002*/ 	.short	(.L_9 - .L_8)
.L_8:
        /*0004*/ 	.word	0x00000082


	//----- nvinfo : EIATTR_KPARAM_INFO
	.align		4
.L_9:
        /*0008*/ 	.byte	0x04, 0x17
        /*000a*/ 	.short	(.L_11 - .L_10)
.L_10:
        /*000c*/ 	.word	0x00000000
        /*0010*/ 	.short	0x0000
        /*0012*/ 	.short	0x0000
        /*0014*/ 	.byte	0x00, 0xf5, 0x21, 0x00


	//----- nvinfo : EIATTR_SPARSE_MMA_MASK
	.align		4
.L_11:
        /*0018*/ 	.byte	0x03, 0x50
        /*001a*/ 	.short	0x0000


	//----- nvinfo : EIATTR_MAXREG_COUNT
	.align		4
        /*001c*/ 	.byte	0x03, 0x1b
        /*001e*/ 	.short	0x00ff


	//----- nvinfo : EIATTR_MERCURY_ISA_VERSION
	.align		4
        /*0020*/ 	.byte	0x03, 0x5f
        /*0022*/ 	.short	0x0101


	//----- nvinfo : EIATTR_VRC_CTA_INIT_COUNT
	.align		4
        /*0024*/ 	.byte	0x02, 0x4a
	.zero		1
	.zero		1


	//----- nvinfo : EIATTR_EXIT_INSTR_OFFSETS
	.align		4
        /*0028*/ 	.byte	0x04, 0x1c
        /*002a*/ 	.short	(.L_13 - .L_12)


	//   ....[0]....
.L_12:
        /*002c*/ 	.word	0x00000060


	//   ....[1]....
        /*0030*/ 	.word	0x00000140


	//----- nvinfo : EIATTR_CRS_STACK_SIZE
	.align		4
.L_13:
        /*0034*/ 	.byte	0x04, 0x1e
        /*0036*/ 	.short	(.L_15 - .L_14)
.L_14:
        /*0038*/ 	.word	0x00000000


	//----- nvinfo : EIATTR_CBANK_PARAM_SIZE
	.align		4
.L_15:
        /*003c*/ 	.byte	0x03, 0x19
        /*003e*/ 	.short	0x0008


	//----- nvinfo : EIATTR_PARAM_CBANK
	.align		4
        /*0040*/ 	.byte	0x04, 0x0a
        /*0042*/ 	.short	(.L_17 - .L_16)
	.align		4
.L_16:
        /*0044*/ 	.word	index@(.nv.constant0._Z6kernelPx)
        /*0048*/ 	.short	0x0380
        /*004a*/ 	.short	0x0008


	//----- nvinfo : EIATTR_SW_WAR
	.align		4
.L_17:
        /*004c*/ 	.byte	0x04, 0x36
        /*004e*/ 	.short	(.L_19 - .L_18)
.L_18:
        /*0050*/ 	.word	0x00000008
.L_19:


//--------------------- .nv.callgraph             --------------------------
	.section	.nv.callgraph,"",@"SHT_CUDA_CALLGRAPH"
	.align	4
	.sectionentsize	8
	.align		4
        /*0000*/ 	.word	0x00000000
	.align		4
        /*0004*/ 	.word	0xffffffff
	.align		4
        /*0008*/ 	.word	0x00000000
	.align		4
        /*000c*/ 	.word	0xfffffffe
	.align		4
        /*0010*/ 	.word	0x00000000
	.align		4
        /*0014*/ 	.word	0xfffffffd
	.align		4
        /*0018*/ 	.word	0x00000000
	.align		4
        /*001c*/ 	.word	0xfffffffc


//--------------------- .text._Z6kernelPx         --------------------------
	.section	.text._Z6kernelPx,"ax",@progbits
	.align	128
        .global         _Z6kernelPx
        .type           _Z6kernelPx,@function
        .size           _Z6kernelPx,(.L_x_3 - _Z6kernelPx)
        .other          _Z6kernelPx,@"STO_CUDA_ENTRY STV_DEFAULT"
_Z6kernelPx:
.text._Z6kernelPx:
[----:B------:R-:W-:Y:S01]  /*0000*/  LDC R1, c[0x0][0x37c] ;  /* 0x0000df00ff017b82 */ /* 0x000fe20000000800 */
[----:B------:R-:W0:Y:S07]  /*0010*/  S2R R3, SR_TID.X ;  /* 0x0000000000037919 */ /* 0x000e2e0000002100 */
[----:B------:R-:W0:Y:S08]  /*0020*/  S2UR UR4, SR_CTAID.X ;  /* 0x00000000000479c3 */ /* 0x000e300000002500 */
[----:B------:R-:W0:Y:S02]  /*0030*/  LDC R4, c[0x0][0x360] ;  /* 0x0000d800ff047b82 */ /* 0x000e240000000800 */
[----:B0-----:R-:W-:-:S05]  /*0040*/  IMAD R4, R4, UR4, R3 ;  /* 0x0000000404047c24 */ /* 0x001fca000f8e0203 */
[----:B------:R-:W-:-:S13]  /*0050*/  ISETP.GT.AND P0, PT, R4, 0xc34f, PT ;  /* 0x0000c34f0400780c */ /* 0x000fda0003f04270 */
[----:B------:R-:W-:Y:S05]  /*0060*/  @P0 EXIT ;  /* 0x000000000000094d */ /* 0x000fea0003800000 */
[----:B------:R0:W1:Y:S01]  /*0070*/  I2F.F64 R2, R4 ;  /* 0x0000000400027312 */ /* 0x0000620000201c00 */
[----:B------:R-:W-:Y:S01]  /*0080*/  BSSY.RECONVERGENT B0, `(.L_x_0) ;  /* 0x0000004000007945 */ /* 0x000fe20003800200 */
[----:B------:R-:W-:Y:S01]  /*0090*/  MOV R0, 0xc0 ;  /* 0x000000c000007802 */ /* 0x000fe20000000f00 */
[----:B------:R-:W2:Y:S06]  /*00a0*/  LDCU.64 UR4, c[0x0][0x358] ;  /* 0x00006b00ff0477ac */ /* 0x000eac0008000a00 */
[----:B012---:R-:W-:Y:S05]  /*00b0*/  CALL.REL.NOINC `($_Z6kernelPx$__internal_accurate_pow) ;  /* 0x0000000000247944 */ /* 0x007fea0003c00000 */
[----:B------:R-:W-:Y:S05]  /*00c0*/  BSYNC.RECONVERGENT B0 ;  /* 0x0000000000007941 */ /* 0x000fea0003800200 */
.L_x_0:
[----:B------:R-:W0:Y:S01]  /*00d0*/  LDC.64 R6, c[0x0][0x380] ;  /* 0x0000e000ff067b82 */ /* 0x000e220000000a00 */
[----:B------:R-:W-:-:S04]  /*00e0*/  ISETP.NE.AND P0, PT, R4, RZ, PT ;  /* 0x000000ff0400720c */ /* 0x000fc80003f05270 */
[----:B------:R-:W-:Y:S02]  /*00f0*/  FSEL R2, R5, RZ, P0 ;  /* 0x000000ff05027208 */ /* 0x000fe40000000000 */
[----:B------:R-:W-:-:S06]  /*0100*/  FSEL R3, R8, 1.875, P0 ;  /* 0x3ff0000008037808 */ /* 0x000fcc0000000000 */
[----:B------:R-:W1:Y:S01]  /*0110*/  F2I.S64.F64.TRUNC R2, R2 ;  /* 0x0000000200027311 */ /* 0x000e62000030d900 */
[----:B0-----:R-:W-:-:S05]  /*0120*/  IMAD.WIDE R4, R4, 0x8, R6 ;  /* 0x0000000804047825 */ /* 0x001fca00078e0206 */
[----:B-1----:R-:W-:Y:S01]  /*0130*/  STG.E.64 desc[UR4][R4.64], R2 ;  /* 0x0000000204007986 */ /* 0x002fe2000c101b04 */
[----:B------:R-:W-:Y:S05]  /*0140*/  EXIT ;  /* 0x000000000000794d */ /* 0x000fea0003800000 */
        .type           $_Z6kernelPx$__internal_accurate_pow,@function
        .size           $_Z6kernelPx$__internal_accurate_pow,(.L_x_3 - $_Z6kernelPx$__internal_accurate_pow)
$_Z6kernelPx$__internal_accurate_pow:
[----:B------:R-:W0:Y:S01]  /*0150*/  MUFU.RCP64H R9, 2 ;  /* 0x4000000000097908 */ /* 0x000e220000001800 */
[----:B------:R-:W-:Y:S01]  /*0160*/  IMAD.MOV.U32 R6, RZ, RZ, 0x0 ;  /* 0x00000000ff067424 */ /* 0x000fe200078e00ff */
[----:B------:R-:W-:Y:S01]  /*0170*/  MOV R12, 0x41ad3b5a ;  /* 0x41ad3b5a000c7802 */ /* 0x000fe20000000f00 */
[----:B------:R-:W-:Y:S01]  /*0180*/  IMAD.MOV.U32 R7, RZ, RZ, 0x40000000 ;  /* 0x40000000ff077424 */ /* 0x000fe200078e00ff */
[----:B------:R-:W-:Y:S01]  /*0190*/  UMOV UR6, 0x7d2cafe2 ;  /* 0x7d2cafe200067882 */ /* 0x000fe20000000000 */
[----:B------:R-:W-:Y:S01]  /*01a0*/  IMAD.MOV.U32 R8, RZ, RZ, RZ ;  /* 0x000000ffff087224 */ /* 0x000fe200078e00ff */
[----:B------:R-:W-:Y:S01]  /*01b0*/  UMOV UR7, 0x3eb0f5ff ;  /* 0x3eb0f5ff00077882 */ /* 0x000fe20000000000 */
[----:B------:R-:W-:Y:S02]  /*01c0*/  IMAD.MOV.U32 R13, RZ, RZ, 0x3ed0f5d2 ;  /* 0x3ed0f5d2ff0d7424 */ /* 0x000fe400078e00ff */
[----:B------:R-:W-:-:S05]  /*01d0*/  IMAD.SHL.U32 R5, R3, 0x2, RZ ;  /* 0x0000000203057824 */ /* 0x000fca00078e00ff */
[----:B------:R-:W-:Y:S01]  /*01e0*/  ISETP.GT.U32.AND P0, PT, R5, -0x2000001, PT ;  /* 0xfdffffff0500780c */ /* 0x000fe20003f04070 */
[----:B0-----:R-:W-:-:S08]  /*01f0*/  DFMA R6, R8, -R6, 1 ;  /* 0x3ff000000806742b */ /* 0x001fd00000000806 */
[----:B------:R-:W-:-:S08]  /*0200*/  DFMA R6, R6, R6, R6 ;  /* 0x000000060606722b */ /* 0x000fd00000000006 */
[----:B------:R-:W-:-:S08]  /*0210*/  DFMA R8, R8, R6, R8 ;  /* 0x000000060808722b */ /* 0x000fd00000000008 */
[----:B------:R-:W-:-:S08]  /*0220*/  DMUL R6, RZ, R8 ;  /* 0x00000008ff067228 */ /* 0x000fd00000000000 */
[----:B------:R-:W-:-:S08]  /*0230*/  DFMA R6, RZ, R8, R6 ;  /* 0x00000008ff06722b */ /* 0x000fd00000000006 */
[----:B------:R-:W-:Y:S02]  /*0240*/  DMUL R10, R6, R6 ;  /* 0x00000006060a7228 */ /* 0x000fe40000000000 */
[----:B------:R-:W-:-:S06]  /*0250*/  DADD R14, RZ, -R6 ;  /* 0x00000000ff0e7229 */ /* 0x000fcc0000000806 */
[----:B------:R-:W-:Y:S01]  /*0260*/  DFMA R12, R10, UR6, R12 ;  /* 0x000000060a0c7c2b */ /* 0x000fe2000800000c */
[----:B------:R-:W-:Y:S01]  /*0270*/  UMOV UR6, 0x75488a3f ;  /* 0x75488a3f00067882 */ /* 0x000fe20000000000 */
[----:B------:R-:W-:Y:S01]  /*0280*/  UMOV UR7, 0x3ef3b20a ;  /* 0x3ef3b20a00077882 */ /* 0x000fe20000000000 */
[----:B------:R-:W-:Y:S02]  /*0290*/  DADD R18, R14, R14 ;  /* 0x000000000e127229 */ /* 0x000fe4000000000e */
[----:B------:R-:W-:-:S03]  /*02a0*/  DMUL R14, R6, R6 ;  /* 0x00000006060e7228 */ /* 0x000fc60000000000 */
[----:B------:R-:W-:Y:S01]  /*02b0*/  DFMA R12, R10, R12, UR6 ;  /* 0x000000060a0c7e2b */ /* 0x000fe2000800000c */
[----:B------:R-:W-:Y:S01]  /*02c0*/  UMOV UR6, 0xe4faecd5 ;  /* 0xe4faecd500067882 */ /* 0x000fe20000000000 */
[----:B------:R-:W-:Y:S01]  /*02d0*/  UMOV UR7, 0x3f1745cd ;  /* 0x3f1745cd00077882 */ /* 0x000fe20000000000 */
[----:B------:R-:W-:-:S05]  /*02e0*/  DFMA R18, RZ, -R6, R18 ;  /* 0x80000006ff12722b */ /* 0x000fca0000000012 */
[----:B------:R-:W-:Y:S01]  /*02f0*/  DFMA R12, R10, R12, UR6 ;  /* 0x000000060a0c7e2b */ /* 0x000fe2000800000c */
[----:B------:R-:W-:Y:S01]  /*0300*/  UMOV UR6, 0x258a578b ;  /* 0x258a578b00067882 */ /* 0x000fe20000000000 */
[----:B------:R-:W-:Y:S01]  /*0310*/  UMOV UR7, 0x3f3c71c7 ;  /* 0x3f3c71c700077882 */ /* 0x000fe20000000000 */
[----:B------:R-:W-:-:S05]  /*0320*/  DMUL R8, R8, R18 ;  /* 0x0000001208087228 */ /* 0x000fca0000000000 */
[----:B------:R-:W-:Y:S01]  /*0330*/  DFMA R12, R10, R12, UR6 ;  /* 0x000000060a0c7e2b */ /* 0x000fe2000800000c */
[----:B------:R-:W-:Y:S01]  /*0340*/  UMOV UR6, 0x9242b910 ;  /* 0x9242b91000067882 */ /* 0x000fe20000000000 */
[----:B------:R-:W-:-:S03]  /*0350*/  UMOV UR7, 0x3f624924 ;  /* 0x3f62492400077882 */ /* 0x000fc60000000000 */
[----:B------:R-:W-:Y:S02]  /*0360*/  VIADD R23, R9, 0x100000 ;  /* 0x0010000009177836 */ /* 0x000fe40000000000 */
[----:B------:R-:W-:Y:S01]  /*0370*/  IMAD.MOV.U32 R22, RZ, RZ, R8 ;  /* 0x000000ffff167224 */ /* 0x000fe200078e0008 */
[----:B------:R-:W-:Y:S01]  /*0380*/  DFMA R12, R10, R12, UR6 ;  /* 0x000000060a0c7e2b */ /* 0x000fe2000800000c */
[----:B------:R-:W-:Y:S01]  /*0390*/  UMOV UR6, 0x99999dfb ;  /* 0x99999dfb00067882 */ /* 0x000fe20000000000 */
[----:B------:R-:W-:-:S06]  /*03a0*/  UMOV UR7, 0x3f899999 ;  /* 0x3f89999900077882 */ /* 0x000fcc0000000000 */
[----:B------:R-:W-:Y:S01]  /*03b0*/  DFMA R16, R10, R12, UR6 ;  /* 0x000000060a107e2b */ /* 0x000fe2000800000c */
[----:B------:R-:W-:Y:S01]  /*03c0*/  UMOV UR6, 0x55555555 ;  /* 0x5555555500067882 */ /* 0x000fe20000000000 */
[----:B------:R-:W-:-:S06]  /*03d0*/  UMOV UR7, 0x3fb55555 ;  /* 0x3fb5555500077882 */ /* 0x000fcc0000000000 */
[----:B------:R-:W-:-:S08]  /*03e0*/  DFMA R12, R10, R16, UR6 ;  /* 0x000000060a0c7e2b */ /* 0x000fd00008000010 */
[----:B------:R-:W-:Y:S01]  /*03f0*/  DADD R20, -R12, UR6 ;  /* 0x000000060c147e29 */ /* 0x000fe20008000100 */
[----:B------:R-:W-:Y:S01]  /*0400*/  UMOV UR6, 0xb9e7b0 ;  /* 0x00b9e7b000067882 */ /* 0x000fe20000000000 */
[----:B------:R-:W-:-:S06]  /*0410*/  UMOV UR7, 0x3c46a4cb ;  /* 0x3c46a4cb00077882 */ /* 0x000fcc0000000000 */
[----:B------:R-:W-:Y:S02]  /*0420*/  DFMA R20, R10, R16, R20 ;  /* 0x000000100a14722b */ /* 0x000fe40000000014 */
[----:B------:R-:W-:-:S06]  /*0430*/  DMUL R10, R6, R14 ;  /* 0x0000000e060a7228 */ /* 0x000fcc0000000000 */
[----:B------:R-:W-:Y:S01]  /*0440*/  DADD R18, R20, -UR6 ;  /* 0x8000000614127e29 */ /* 0x000fe20008000000 */
[----:B------:R-:W-:Y:S01]  /*0450*/  UMOV UR6, 0x0 ;  /* 0x0000000000067882 */ /* 0x000fe20000000000 */
[C---:B------:R-:W-:Y:S01]  /*0460*/  DFMA R24, R6.reuse, R14, -R10 ;  /* 0x0000000e0618722b */ /* 0x040fe2000000080a */
[----:B------:R-:W-:Y:S01]  /*0470*/  UMOV UR7, 0x3ff00000 ;  /* 0x3ff0000000077882 */ /* 0x000fe20000000000 */
[----:B------:R-:W-:-:S04]  /*0480*/  DFMA R20, R6, R6, -R14 ;  /* 0x000000060614722b */ /* 0x000fc8000000080e */
[----:B------:R-:W-:Y:S02]  /*0490*/  DADD R16, R12, R18 ;  /* 0x000000000c107229 */ /* 0x000fe40000000012 */
[----:B------:R-:W-:Y:S02]  /*04a0*/  DFMA R24, R8, R14, R24 ;  /* 0x0000000e0818722b */ /* 0x000fe40000000018 */
[----:B------:R-:W-:-:S04]  /*04b0*/  DFMA R20, R6, R22, R20 ;  /* 0x000000160614722b */ /* 0x000fc80000000014 */
[----:B------:R-:W-:Y:S02]  /*04c0*/  DMUL R14, R16, R10 ;  /* 0x0000000a100e7228 */ /* 0x000fe40000000000 */
[----:B------:R-:W-:Y:S02]  /*04d0*/  DADD R12, R12, -R16 ;  /* 0x000000000c0c7229 */ /* 0x000fe40000000810 */
[----:B------:R-:W-:-:S04]  /*04e0*/  DFMA R20, R6, R20, R24 ;  /* 0x000000140614722b */ /* 0x000fc80000000018 */
[----:B------:R-:W-:Y:S02]  /*04f0*/  DFMA R22, R16, R10, -R14 ;  /* 0x0000000a1016722b */ /* 0x000fe4000000080e */
[----:B------:R-:W-:-:S06]  /*0500*/  DADD R12, R18, R12 ;  /* 0x00000000120c7229 */ /* 0x000fcc000000000c */
[----:B------:R-:W-:-:S08]  /*0510*/  DFMA R20, R16, R20, R22 ;  /* 0x000000141014722b */ /* 0x000fd00000000016 */
[----:B------:R-:W-:-:S08]  /*0520*/  DFMA R12, R12, R10, R20 ;  /* 0x0000000a0c0c722b */ /* 0x000fd00000000014 */
[----:B------:R-:W-:-:S08]  /*0530*/  DADD R16, R14, R12 ;  /* 0x000000000e107229 */ /* 0x000fd0000000000c */
[--C-:B------:R-:W-:Y:S02]  /*0540*/  DADD R10, R6, R16.reuse ;  /* 0x00000000060a7229 */ /* 0x100fe40000000010 */
[----:B------:R-:W-:-:S06]  /*0550*/  DADD R14, R14, -R16 ;  /* 0x000000000e0e7229 */ /* 0x000fcc0000000810 */
[----:B------:R-:W-:Y:S02]  /*0560*/  DADD R6, R6, -R10 ;  /* 0x0000000006067229 */ /* 0x000fe4000000080a */
[----:B------:R-:W-:-:S06]  /*0570*/  DADD R14, R12, R14 ;  /* 0x000000000c0e7229 */ /* 0x000fcc000000000e */
[----:B------:R-:W-:-:S08]  /*0580*/  DADD R6, R16, R6 ;  /* 0x0000000010067229 */ /* 0x000fd00000000006 */
[----:B------:R-:W-:-:S08]  /*0590*/  DADD R6, R14, R6 ;  /* 0x000000000e067229 */ /* 0x000fd00000000006 */
[----:B------:R-:W-:Y:S01]  /*05a0*/  DADD R12, R8, R6 ;  /* 0x00000000080c7229 */ /* 0x000fe20000000006 */
[----:B------:R-:W-:Y:S01]  /*05b0*/  MOV R8, 0xfefa39ef ;  /* 0xfefa39ef00087802 */ /* 0x000fe20000000f00 */
[----:B------:R-:W-:Y:S02]  /*05c0*/  IMAD.MOV.U32 R9, RZ, RZ, 0x3fe62e42 ;  /* 0x3fe62e42ff097424 */ /* 0x000fe400078e00ff */
[----:B------:R-:W-:Y:S02]  /*05d0*/  IMAD.MOV.U32 R6, RZ, RZ, -0x105c611 ;  /* 0xfefa39efff067424 */ /* 0x000fe400078e00ff */
[----:B------:R-:W-:Y:S02]  /*05e0*/  IMAD.MOV.U32 R7, RZ, RZ, 0x3fe62e42 ;  /* 0x3fe62e42ff077424 */ /* 0x000fe400078e00ff */
[----:B------:R-:W-:-:S08]  /*05f0*/  DADD R14, R10, R12 ;  /* 0x000000000a0e7229 */ /* 0x000fd0000000000c */
[--C-:B------:R-:W-:Y:S02]  /*0600*/  DFMA R8, R8, UR6, R14.reuse ;  /* 0x0000000608087c2b */ /* 0x100fe4000800000e */
[----:B------:R-:W-:-:S06]  /*0610*/  DADD R10, R10, -R14 ;  /* 0x000000000a0a7229 */ /* 0x000fcc000000080e */
[----:B------:R-:W-:Y:S02]  /*0620*/  DFMA R16, -R6, 1, R8 ;  /* 0x3ff000000610782b */ /* 0x000fe40000000108 */
[----:B------:R-:W-:Y:S01]  /*0630*/  DADD R10, R12, R10 ;  /* 0x000000000c0a7229 */ /* 0x000fe2000000000a */
[----:B------:R-:W-:Y:S01]  /*0640*/  MOV R12, 0x3b39803f ;  /* 0x3b39803f000c7802 */ /* 0x000fe20000000f00 */
[----:B------:R-:W-:-:S04]  /*0650*/  IMAD.MOV.U32 R13, RZ, RZ, 0x3c7abc9e ;  /* 0x3c7abc9eff0d7424 */ /* 0x000fc800078e00ff */
[----:B------:R-:W-:Y:S01]  /*0660*/  DADD R16, -R14, R16 ;  /* 0x000000000e107229 */ /* 0x000fe20000000110 */
[----:B------:R-:W-:Y:S01]  /*0670*/  LOP3.LUT R15, R3, 0xff0fffff, RZ, 0xc0, !PT ;  /* 0xff0fffff030f7812 */ /* 0x000fe200078ec0ff */
[----:B------:R-:W-:-:S03]  /*0680*/  IMAD.MOV.U32 R14, RZ, RZ, R2 ;  /* 0x000000ffff0e7224 */ /* 0x000fc600078e0002 */
[----:B------:R-:W-:-:S03]  /*0690*/  SEL R15, R15, R3, P0 ;  /* 0x000000030f0f7207 */ /* 0x000fc60000000000 */
[----:B------:R-:W-:-:S08]  /*06a0*/  DADD R10, R10, -R16 ;  /* 0x000000000a0a7229 */ /* 0x000fd00000000810 */
[----:B------:R-:W-:Y:S01]  /*06b0*/  DFMA R10, R12, UR6, R10 ;  /* 0x000000060c0a7c2b */ /* 0x000fe2000800000a */
[----:B------:R-:W-:Y:S01]  /*06c0*/  UMOV UR6, 0x3b39803f ;  /* 0x3b39803f00067882 */ /* 0x000fe20000000000 */
[----:B------:R-:W-:-:S06]  /*06d0*/  UMOV UR7, 0x3c7abc9e ;  /* 0x3c7abc9e00077882 */ /* 0x000fcc0000000000 */
[----:B------:R-:W-:-:S08]  /*06e0*/  DADD R12, R8, R10 ;  /* 0x00000000080c7229 */ /* 0x000fd0000000000a */
[----:B------:R-:W-:Y:S02]  /*06f0*/  DADD R8, R8, -R12 ;  /* 0x0000000008087229 */ /* 0x000fe4000000080c */
[----:B------:R-:W-:-:S06]  /*0700*/  DMUL R2, R12, R14 ;  /* 0x0000000e0c027228 */ /* 0x000fcc0000000000 */
[----:B------:R-:W-:Y:S02]  /*0710*/  DADD R8, R10, R8 ;  /* 0x000000000a087229 */ /* 0x000fe40000000008 */
[----:B------:R-:W-:Y:S01]  /*0720*/  DFMA R12, R12, R14, -R2 ;  /* 0x0000000e0c0c722b */ /* 0x000fe20000000802 */
[----:B------:R-:W-:Y:S01]  /*0730*/  MOV R10, 0x652b82fe ;  /* 0x652b82fe000a7802 */ /* 0x000fe20000000f00 */
[----:B------:R-:W-:-:S06]  /*0740*/  IMAD.MOV.U32 R11, RZ, RZ, 0x3ff71547 ;  /* 0x3ff71547ff0b7424 */ /* 0x000fcc00078e00ff */
[----:B------:R-:W-:-:S08]  /*0750*/  DFMA R12, R8, R14, R12 ;  /* 0x0000000e080c722b */ /* 0x000fd0000000000c */
[----:B------:R-:W-:-:S08]  /*0760*/  DADD R8, R2, R12 ;  /* 0x0000000002087229 */ /* 0x000fd0000000000c */
[----:B------:R-:W-:Y:S02]  /*0770*/  DFMA R10, R8, R10, 6.75539944105574400000e+15 ;  /* 0x43380000080a742b */ /* 0x000fe4000000000a */
[----:B------:R-:W-:Y:S01]  /*0780*/  FSETP.GEU.AND P0, PT, |R9|, 4.1917929649353027344, PT ;  /* 0x4086232b0900780b */ /* 0x000fe20003f0e200 */
[----:B------:R-:W-:-:S05]  /*0790*/  DADD R2, R2, -R8 ;  /* 0x0000000002027229 */ /* 0x000fca0000000808 */
[----:B------:R-:W-:-:S03]  /*07a0*/  DADD R14, R10, -6.75539944105574400000e+15 ;  /* 0xc33800000a0e7429 */ /* 0x000fc60000000000 */
[----:B------:R-:W-:-:S05]  /*07b0*/  DADD R2, R12, R2 ;  /* 0x000000000c027229 */ /* 0x000fca0000000002 */
[----:B------:R-:W-:-:S08]  /*07c0*/  DFMA R6, R14, -R6, R8 ;  /* 0x800000060e06722b */ /* 0x000fd00000000008 */
[----:B------:R-:W-:Y:S01]  /*07d0*/  DFMA R6, R14, -UR6, R6 ;  /* 0x800000060e067c2b */ /* 0x000fe20008000006 */
[----:B------:R-:W-:Y:S01]  /*07e0*/  UMOV UR6, 0x69ce2bdf ;  /* 0x69ce2bdf00067882 */ /* 0x000fe20000000000 */
[----:B------:R-:W-:Y:S01]  /*07f0*/  IMAD.MOV.U32 R14, RZ, RZ, -0x35dec16 ;  /* 0xfca213eaff0e7424 */ /* 0x000fe200078e00ff */
[----:B------:R-:W-:Y:S01]  /*0800*/  MOV R15, 0x3e928af3 ;  /* 0x3e928af3000f7802 */ /* 0x000fe20000000f00 */
[----:B------:R-:W-:-:S05]  /*0810*/  UMOV UR7, 0x3e5ade15 ;  /* 0x3e5ade1500077882 */ /* 0x000fca0000000000 */
[----:B------:R-:W-:Y:S01]  /*0820*/  DFMA R14, R6, UR6, R14 ;  /* 0x00000006060e7c2b */ /* 0x000fe2000800000e */
[----:B------:R-:W-:Y:S01]  /*0830*/  UMOV UR6, 0x62401315 ;  /* 0x6240131500067882 */ /* 0x000fe20000000000 */
[----:B------:R-:W-:-:S06]  /*0840*/  UMOV UR7, 0x3ec71dee ;  /* 0x3ec71dee00077882 */ /* 0x000fcc0000000000 */
[----:B------:R-:W-:Y:S01]  /*0850*/  DFMA R14, R6, R14, UR6 ;  /* 0x00000006060e7e2b */ /* 0x000fe2000800000e */
        /* <DEDUP_REMOVED lines=20> */
[----:B------:R-:W-:-:S08]  /*09a0*/  DFMA R14, R6, R14, UR6 ;  /* 0x00000006060e7e2b */ /* 0x000fd0000800000e */
[----:B------:R-:W-:-:S08]  /*09b0*/  DFMA R14, R6, R14, 1 ;  /* 0x3ff00000060e742b */ /* 0x000fd0000000000e */
[----:B------:R-:W-:-:S10]  /*09c0*/  DFMA R14, R6, R14, 1 ;  /* 0x3ff00000060e742b */ /* 0x000fd4000000000e */
[----:B------:R-:W-:Y:S02]  /*09d0*/  IMAD R7, R10, 0x100000, R15 ;  /* 0x001000000a077824 */ /* 0x000fe400078e020f */
[----:B------:R-:W-:Y:S01]  /*09e0*/  IMAD.MOV.U32 R6, RZ, RZ, R14 ;  /* 0x000000ffff067224 */ /* 0x000fe200078e000e */
[----:B------:R-:W-:Y:S06]  /*09f0*/  @!P0 BRA `(.L_x_1) ;  /* 0x0000000000308947 */ /* 0x000fec0003800000 */
[----:B------:R-:W-:Y:S01]  /*0a00*/  FSETP.GEU.AND P1, PT, |R9|, 4.2275390625, PT ;  /* 0x408748000900780b */ /* 0x000fe20003f2e200 */
[C---:B------:R-:W-:Y:S02]  /*0a10*/  DADD R6, R8.reuse, +INF ;  /* 0x7ff0000008067429 */ /* 0x040fe40000000000 */
[----:B------:R-:W-:-:S08]  /*0a20*/  DSETP.GEU.AND P0, PT, R8, RZ, PT ;  /* 0x000000ff0800722a */ /* 0x000fd00003f0e000 */
[----:B------:R-:W-:Y:S02]  /*0a30*/  FSEL R6, R6, RZ, P0 ;  /* 0x000000ff06067208 */ /* 0x000fe40000000000 */
[----:B------:R-:W-:Y:S02]  /*0a40*/  @!P1 LEA.HI R5, R10, R10, RZ, 0x1 ;  /* 0x0000000a0a059211 */ /* 0x000fe400078f08ff */
[----:B------:R-:W-:Y:S02]  /*0a50*/  FSEL R7, R7, RZ, P0 ;  /* 0x000000ff07077208 */ /* 0x000fe40000000000 */
[----:B------:R-:W-:-:S04]  /*0a60*/  @!P1 SHF.R.S32.HI R5, RZ, 0x1, R5 ;  /* 0x00000001ff059819 */ /* 0x000fc80000011405 */
[----:B------:R-:W-:Y:S01]  /*0a70*/  @!P1 IADD3 R8, PT, PT, R10, -R5, RZ ;  /* 0x800000050a089210 */ /* 0x000fe20007ffe0ff */
[----:B------:R-:W-:-:S03]  /*0a80*/  @!P1 IMAD R15, R5, 0x100000, R15 ;  /* 0x00100000050f9824 */ /* 0x000fc600078e020f */
[----:B------:R-:W-:Y:S01]  /*0a90*/  @!P1 LEA R9, R8, 0x3ff00000, 0x14 ;  /* 0x3ff0000008099811 */ /* 0x000fe200078ea0ff */
[----:B------:R-:W-:-:S06]  /*0aa0*/  @!P1 IMAD.MOV.U32 R8, RZ, RZ, RZ ;  /* 0x000000ffff089224 */ /* 0x000fcc00078e00ff */
[----:B------:R-:W-:-:S11]  /*0ab0*/  @!P1 DMUL R6, R14, R8 ;  /* 0x000000080e069228 */ /* 0x000fd60000000000 */
.L_x_1:
[----:B------:R-:W-:Y:S02]  /*0ac0*/  DFMA R2, R2, R6, R6 ;  /* 0x000000060202722b */ /* 0x000fe40000000006 */
[----:B------:R-:W-:-:S08]  /*0ad0*/  DSETP.NEU.AND P0, PT, |R6|, +INF , PT ;  /* 0x7ff000000600742a */ /* 0x000fd00003f0d200 */
[----:B------:R-:W-:Y:S02]  /*0ae0*/  FSEL R5, R6, R2, !P0 ;  /* 0x0000000206057208 */ /* 0x000fe40004000000 */
[----:B------:R-:W-:Y:S01]  /*0af0*/  FSEL R8, R7, R3, !P0 ;  /* 0x0000000307087208 */ /* 0x000fe20004000000 */
[----:B------:R-:W-:Y:S01]  /*0b00*/  IMAD.MOV.U32 R3, RZ, RZ, 0x0 ;  /* 0x00000000ff037424 */ /* 0x000fe200078e00ff */
[----:B------:R-:W-:-:S04]  /*0b10*/  MOV R2, R0 ;  /* 0x0000000000027202 */ /* 0x000fc80000000f00 */
[----:B------:R-:W-:Y:S05]  /*0b20*/  RET.REL.NODEC R2 `(_Z6kernelPx) ;  /* 0xfffffff402347950 */ /* 0x000fea0003c3ffff */
.L_x_2:
[----:B------:R-:W-:-:S00]  /*0b30*/  BRA `(.L_x_2) ;  /* 0xfffffffc00fc7947 */ /* 0x000fc0000383ffff */
[----:B------:R-:W-:-:S00]  /*0b40*/  NOP ;  /* 0x0000000000007918 */ /* 0x000fc00000000000 */
        /* <DEDUP_REMOVED lines=11> */
.L_x_3:


//--------------------- .nv.shared.reserved.0     --------------------------
	.section	.nv.shared.reserved.0,"aw",@nobits
	.weak		__nv_reservedSMEM_offset_0_alias
	.size		__nv_reservedSMEM_offset_0_alias, 0, 64
	.other		__nv_reservedSMEM_offset_0_alias,@"STO_CUDA_RESERVED_SHARED STV_DEFAULT"
__nv_reservedSMEM_offset_0_alias:
	.zero		0
	.zero		64


//--------------------- .nv.constant0._Z6kernelPx --------------------------
	.section	.nv.constant0._Z6kernelPx,"a",@progbits
	.sectionflags	@""
	.align	4
.nv.constant0._Z6kernelPx:
	.zero		904


//--------------------- SYMBOLS --------------------------

	.type		.nv.reservedSmem.offset0,@object
	.size		.nv.reservedSmem.offset0,0x4
